//
// Generated by NVIDIA NVVM Compiler
//
// Compiler Build ID: CL-36424714
// Cuda compilation tools, release 13.0, V13.0.88
// Based on NVVM 20.0.0
//

.version 9.0
.target sm_100
.address_size 64

	// .globl	_Z11hotspotOpt1PfS_S_fiiifffffff

.visible .entry _Z11hotspotOpt1PfS_S_fiiifffffff(
	.param .u64 .ptr .align 1 _Z11hotspotOpt1PfS_S_fiiifffffff_param_0,
	.param .u64 .ptr .align 1 _Z11hotspotOpt1PfS_S_fiiifffffff_param_1,
	.param .u64 .ptr .align 1 _Z11hotspotOpt1PfS_S_fiiifffffff_param_2,
	.param .f32 _Z11hotspotOpt1PfS_S_fiiifffffff_param_3,
	.param .u32 _Z11hotspotOpt1PfS_S_fiiifffffff_param_4,
	.param .u32 _Z11hotspotOpt1PfS_S_fiiifffffff_param_5,
	.param .u32 _Z11hotspotOpt1PfS_S_fiiifffffff_param_6,
	.param .f32 _Z11hotspotOpt1PfS_S_fiiifffffff_param_7,
	.param .f32 _Z11hotspotOpt1PfS_S_fiiifffffff_param_8,
	.param .f32 _Z11hotspotOpt1PfS_S_fiiifffffff_param_9,
	.param .f32 _Z11hotspotOpt1PfS_S_fiiifffffff_param_10,
	.param .f32 _Z11hotspotOpt1PfS_S_fiiifffffff_param_11,
	.param .f32 _Z11hotspotOpt1PfS_S_fiiifffffff_param_12,
	.param .f32 _Z11hotspotOpt1PfS_S_fiiifffffff_param_13
)
{
	.reg .pred 	%p<12>;
	.reg .b32 	%r<136>;
	.reg .b32 	%f<171>;
	.reg .b64 	%rd<117>;

	ld.param.u64 	%rd2, [_Z11hotspotOpt1PfS_S_fiiifffffff_param_0];
	ld.param.u64 	%rd3, [_Z11hotspotOpt1PfS_S_fiiifffffff_param_1];
	ld.param.u64 	%rd4, [_Z11hotspotOpt1PfS_S_fiiifffffff_param_2];
	ld.param.f32 	%f21, [_Z11hotspotOpt1PfS_S_fiiifffffff_param_3];
	ld.param.u32 	%r66, [_Z11hotspotOpt1PfS_S_fiiifffffff_param_4];
	ld.param.u32 	%r67, [_Z11hotspotOpt1PfS_S_fiiifffffff_param_5];
	ld.param.u32 	%r68, [_Z11hotspotOpt1PfS_S_fiiifffffff_param_6];
	ld.param.f32 	%f22, [_Z11hotspotOpt1PfS_S_fiiifffffff_param_7];
	ld.param.f32 	%f23, [_Z11hotspotOpt1PfS_S_fiiifffffff_param_8];
	ld.param.f32 	%f24, [_Z11hotspotOpt1PfS_S_fiiifffffff_param_9];
	ld.param.f32 	%f25, [_Z11hotspotOpt1PfS_S_fiiifffffff_param_10];
	ld.param.f32 	%f26, [_Z11hotspotOpt1PfS_S_fiiifffffff_param_11];
	ld.param.f32 	%f27, [_Z11hotspotOpt1PfS_S_fiiifffffff_param_12];
	ld.param.f32 	%f28, [_Z11hotspotOpt1PfS_S_fiiifffffff_param_13];
	cvta.to.global.u64 	%rd1, %rd4;
	cvta.to.global.u64 	%rd5, %rd2;
	cvta.to.global.u64 	%rd6, %rd3;
	mov.u32 	%r69, %ntid.x;
	mov.u32 	%r70, %ctaid.x;
	mov.u32 	%r71, %tid.x;
	mad.lo.s32 	%r1, %r69, %r70, %r71;
	mov.u32 	%r72, %ntid.y;
	mov.u32 	%r73, %ctaid.y;
	mul.lo.s32 	%r2, %r72, %r73;
	mov.u32 	%r3, %tid.y;
	add.s32 	%r4, %r2, %r3;
	mul.lo.s32 	%r74, %r66, %r4;
	add.s32 	%r75, %r74, %r1;
	mul.lo.s32 	%r5, %r67, %r66;
	setp.eq.s32 	%p1, %r1, 0;
	add.s32 	%r76, %r75, -1;
	selp.b32 	%r77, %r74, %r76, %p1;
	add.s32 	%r78, %r66, -1;
	setp.ne.s32 	%p2, %r1, %r78;
	selp.u32 	%r79, 1, 0, %p2;
	setp.eq.s32 	%p3, %r4, 0;
	sub.s32 	%r80, %r75, %r66;
	selp.b32 	%r81, %r1, %r80, %p3;
	add.s32 	%r82, %r67, -1;
	setp.eq.s32 	%p4, %r4, %r82;
	selp.b32 	%r83, 0, %r66, %p4;
	mul.wide.s32 	%rd7, %r75, 4;
	add.s64 	%rd8, %rd6, %rd7;
	ld.global.f32 	%f169, [%rd8];
	add.s32 	%r135, %r75, %r5;
	mul.wide.s32 	%rd9, %r5, 4;
	add.s64 	%rd10, %rd8, %rd9;
	ld.global.f32 	%f170, [%rd10];
	mul.wide.s32 	%rd11, %r77, 4;
	add.s64 	%rd12, %rd6, %rd11;
	ld.global.f32 	%f29, [%rd12];
	mul.f32 	%f30, %f23, %f29;
	fma.rn.f32 	%f31, %f28, %f169, %f30;
	selp.b64 	%rd13, 4, 0, %p2;
	add.s64 	%rd14, %rd8, %rd13;
	ld.global.f32 	%f32, [%rd14];
	fma.rn.f32 	%f33, %f22, %f32, %f31;
	mul.wide.s32 	%rd15, %r83, 4;
	add.s64 	%rd16, %rd8, %rd15;
	ld.global.f32 	%f34, [%rd16];
	fma.rn.f32 	%f35, %f25, %f34, %f33;
	mul.wide.s32 	%rd17, %r81, 4;
	add.s64 	%rd18, %rd6, %rd17;
	ld.global.f32 	%f36, [%rd18];
	fma.rn.f32 	%f37, %f24, %f36, %f35;
	fma.rn.f32 	%f38, %f27, %f169, %f37;
	fma.rn.f32 	%f39, %f26, %f170, %f38;
	add.s64 	%rd19, %rd5, %rd7;
	ld.global.f32 	%f40, [%rd19];
	fma.rn.f32 	%f41, %f21, %f40, %f39;
	mul.f32 	%f3, %f26, 0f42A00000;
	add.f32 	%f42, %f3, %f41;
	add.s64 	%rd20, %rd1, %rd7;
	st.global.f32 	[%rd20], %f42;
	add.s32 	%r131, %r135, %r83;
	add.s32 	%r132, %r81, %r5;
	add.s32 	%r133, %r135, %r79;
	add.s32 	%r134, %r77, %r5;
	setp.lt.s32 	%p5, %r68, 3;
	@%p5 bra 	$L__BB0_10;
	ld.param.u32 	%r101, [_Z11hotspotOpt1PfS_S_fiiifffffff_param_6];
	add.s32 	%r11, %r101, -2;
	add.s32 	%r85, %r101, -3;
	setp.lt.u32 	%p6, %r85, 3;
	@%p6 bra 	$L__BB0_5;
	ld.param.u32 	%r100, [_Z11hotspotOpt1PfS_S_fiiifffffff_param_5];
	ld.param.u32 	%r99, [_Z11hotspotOpt1PfS_S_fiiifffffff_param_4];
	shl.b32 	%r86, %r100, 1;
	add.s32 	%r87, %r4, %r86;
	mad.lo.s32 	%r107, %r99, %r87, %r1;
	max.u32 	%r88, %r1, 1;
	add.s32 	%r89, %r3, %r100;
	add.s32 	%r90, %r89, %r2;
	mad.lo.s32 	%r106, %r99, %r90, %r88;
	and.b32  	%r91, %r11, -4;
	neg.s32 	%r104, %r91;
$L__BB0_3:
	.pragma "nounroll";
	ld.param.u64 	%rd113, [_Z11hotspotOpt1PfS_S_fiiifffffff_param_1];
	ld.param.u64 	%rd109, [_Z11hotspotOpt1PfS_S_fiiifffffff_param_0];
	add.s32 	%r92, %r106, -1;
	cvta.to.global.u64 	%rd21, %rd113;
	mul.wide.s32 	%rd22, %r107, 4;
	add.s64 	%rd23, %rd21, %rd22;
	ld.global.f32 	%f44, [%rd23];
	mul.wide.s32 	%rd24, %r92, 4;
	add.s64 	%rd25, %rd21, %rd24;
	ld.global.f32 	%f45, [%rd25];
	mul.f32 	%f46, %f23, %f45;
	fma.rn.f32 	%f47, %f28, %f170, %f46;
	mul.wide.s32 	%rd26, %r133, 4;
	add.s64 	%rd27, %rd21, %rd26;
	ld.global.f32 	%f48, [%rd27];
	fma.rn.f32 	%f49, %f22, %f48, %f47;
	mul.wide.s32 	%rd28, %r131, 4;
	add.s64 	%rd29, %rd21, %rd28;
	ld.global.f32 	%f50, [%rd29];
	fma.rn.f32 	%f51, %f25, %f50, %f49;
	mul.wide.s32 	%rd30, %r132, 4;
	add.s64 	%rd31, %rd21, %rd30;
	ld.global.f32 	%f52, [%rd31];
	fma.rn.f32 	%f53, %f24, %f52, %f51;
	fma.rn.f32 	%f54, %f27, %f169, %f53;
	fma.rn.f32 	%f55, %f26, %f44, %f54;
	cvta.to.global.u64 	%rd32, %rd109;
	mul.wide.s32 	%rd33, %r135, 4;
	add.s64 	%rd34, %rd32, %rd33;
	ld.global.f32 	%f56, [%rd34];
	fma.rn.f32 	%f57, %f21, %f56, %f55;
	add.f32 	%f58, %f3, %f57;
	add.s64 	%rd35, %rd1, %rd33;
	st.global.f32 	[%rd35], %f58;
	add.s64 	%rd37, %rd23, %rd9;
	ld.global.f32 	%f59, [%rd37];
	add.s64 	%rd38, %rd25, %rd9;
	ld.global.f32 	%f60, [%rd38];
	mul.f32 	%f61, %f23, %f60;
	fma.rn.f32 	%f62, %f28, %f44, %f61;
	add.s64 	%rd39, %rd27, %rd9;
	ld.global.f32 	%f63, [%rd39];
	fma.rn.f32 	%f64, %f22, %f63, %f62;
	add.s64 	%rd40, %rd29, %rd9;
	ld.global.f32 	%f65, [%rd40];
	fma.rn.f32 	%f66, %f25, %f65, %f64;
	add.s64 	%rd41, %rd31, %rd9;
	ld.global.f32 	%f67, [%rd41];
	fma.rn.f32 	%f68, %f24, %f67, %f66;
	fma.rn.f32 	%f69, %f27, %f170, %f68;
	fma.rn.f32 	%f70, %f26, %f59, %f69;
	add.s64 	%rd42, %rd34, %rd9;
	ld.global.f32 	%f71, [%rd42];
	fma.rn.f32 	%f72, %f21, %f71, %f70;
	add.f32 	%f73, %f3, %f72;
	add.s64 	%rd43, %rd35, %rd9;
	st.global.f32 	[%rd43], %f73;
	add.s64 	%rd44, %rd37, %rd9;
	ld.global.f32 	%f169, [%rd44];
	add.s64 	%rd45, %rd38, %rd9;
	ld.global.f32 	%f74, [%rd45];
	mul.f32 	%f75, %f23, %f74;
	fma.rn.f32 	%f76, %f28, %f59, %f75;
	add.s64 	%rd46, %rd39, %rd9;
	ld.global.f32 	%f77, [%rd46];
	fma.rn.f32 	%f78, %f22, %f77, %f76;
	add.s64 	%rd47, %rd40, %rd9;
	ld.global.f32 	%f79, [%rd47];
	fma.rn.f32 	%f80, %f25, %f79, %f78;
	add.s64 	%rd48, %rd41, %rd9;
	ld.global.f32 	%f81, [%rd48];
	fma.rn.f32 	%f82, %f24, %f81, %f80;
	fma.rn.f32 	%f83, %f27, %f44, %f82;
	fma.rn.f32 	%f84, %f26, %f169, %f83;
	add.s64 	%rd49, %rd42, %rd9;
	ld.global.f32 	%f85, [%rd49];
	fma.rn.f32 	%f86, %f21, %f85, %f84;
	add.f32 	%f87, %f3, %f86;
	add.s64 	%rd50, %rd43, %rd9;
	st.global.f32 	[%rd50], %f87;
	add.s64 	%rd51, %rd44, %rd9;
	ld.global.f32 	%f170, [%rd51];
	add.s64 	%rd52, %rd45, %rd9;
	ld.global.f32 	%f88, [%rd52];
	mul.f32 	%f89, %f23, %f88;
	fma.rn.f32 	%f90, %f28, %f169, %f89;
	add.s64 	%rd53, %rd46, %rd9;
	ld.global.f32 	%f91, [%rd53];
	fma.rn.f32 	%f92, %f22, %f91, %f90;
	add.s64 	%rd54, %rd47, %rd9;
	ld.global.f32 	%f93, [%rd54];
	fma.rn.f32 	%f94, %f25, %f93, %f92;
	add.s64 	%rd55, %rd48, %rd9;
	ld.global.f32 	%f95, [%rd55];
	fma.rn.f32 	%f96, %f24, %f95, %f94;
	fma.rn.f32 	%f97, %f27, %f59, %f96;
	fma.rn.f32 	%f98, %f26, %f170, %f97;
	add.s64 	%rd56, %rd49, %rd9;
	ld.global.f32 	%f99, [%rd56];
	fma.rn.f32 	%f100, %f21, %f99, %f98;
	add.f32 	%f101, %f3, %f100;
	add.s64 	%rd57, %rd50, %rd9;
	st.global.f32 	[%rd57], %f101;
	shl.b32 	%r93, %r5, 2;
	add.s32 	%r135, %r135, %r93;
	add.s32 	%r133, %r133, %r93;
	add.s32 	%r131, %r131, %r93;
	add.s32 	%r107, %r107, %r93;
	add.s32 	%r106, %r106, %r93;
	add.s32 	%r132, %r132, %r93;
	add.s32 	%r104, %r104, 4;
	setp.ne.s32 	%p7, %r104, 0;
	@%p7 bra 	$L__BB0_3;
	add.s32 	%r134, %r106, -1;
$L__BB0_5:
	ld.param.u32 	%r102, [_Z11hotspotOpt1PfS_S_fiiifffffff_param_6];
	add.s32 	%r94, %r102, -2;
	and.b32  	%r40, %r94, 3;
	setp.eq.s32 	%p8, %r40, 0;
	@%p8 bra 	$L__BB0_10;
	setp.eq.s32 	%p9, %r40, 1;
	@%p9 bra 	$L__BB0_8;
	ld.param.u64 	%rd114, [_Z11hotspotOpt1PfS_S_fiiifffffff_param_1];
	ld.param.u64 	%rd110, [_Z11hotspotOpt1PfS_S_fiiifffffff_param_0];
	add.s32 	%r96, %r135, %r5;
	cvta.to.global.u64 	%rd58, %rd114;
	mul.wide.s32 	%rd59, %r96, 4;
	add.s64 	%rd60, %rd58, %rd59;
	ld.global.f32 	%f12, [%rd60];
	mul.wide.s32 	%rd61, %r134, 4;
	add.s64 	%rd62, %rd58, %rd61;
	ld.global.f32 	%f103, [%rd62];
	mul.f32 	%f104, %f23, %f103;
	fma.rn.f32 	%f105, %f28, %f170, %f104;
	mul.wide.s32 	%rd63, %r133, 4;
	add.s64 	%rd64, %rd58, %rd63;
	ld.global.f32 	%f106, [%rd64];
	fma.rn.f32 	%f107, %f22, %f106, %f105;
	mul.wide.s32 	%rd65, %r131, 4;
	add.s64 	%rd66, %rd58, %rd65;
	ld.global.f32 	%f108, [%rd66];
	fma.rn.f32 	%f109, %f25, %f108, %f107;
	mul.wide.s32 	%rd67, %r132, 4;
	add.s64 	%rd68, %rd58, %rd67;
	ld.global.f32 	%f110, [%rd68];
	fma.rn.f32 	%f111, %f24, %f110, %f109;
	fma.rn.f32 	%f112, %f27, %f169, %f111;
	fma.rn.f32 	%f113, %f26, %f12, %f112;
	cvta.to.global.u64 	%rd69, %rd110;
	mul.wide.s32 	%rd70, %r135, 4;
	add.s64 	%rd71, %rd69, %rd70;
	ld.global.f32 	%f114, [%rd71];
	fma.rn.f32 	%f115, %f21, %f114, %f113;
	add.f32 	%f116, %f3, %f115;
	add.s64 	%rd72, %rd1, %rd70;
	st.global.f32 	[%rd72], %f116;
	add.s32 	%r135, %r96, %r5;
	mul.wide.s32 	%rd73, %r5, 4;
	add.s64 	%rd74, %rd60, %rd73;
	ld.global.f32 	%f13, [%rd74];
	add.s64 	%rd75, %rd62, %rd73;
	ld.global.f32 	%f117, [%rd75];
	mul.f32 	%f118, %f23, %f117;
	fma.rn.f32 	%f119, %f28, %f12, %f118;
	add.s64 	%rd76, %rd64, %rd73;
	ld.global.f32 	%f120, [%rd76];
	fma.rn.f32 	%f121, %f22, %f120, %f119;
	add.s64 	%rd77, %rd66, %rd73;
	ld.global.f32 	%f122, [%rd77];
	fma.rn.f32 	%f123, %f25, %f122, %f121;
	add.s64 	%rd78, %rd68, %rd73;
	ld.global.f32 	%f124, [%rd78];
	fma.rn.f32 	%f125, %f24, %f124, %f123;
	fma.rn.f32 	%f126, %f27, %f170, %f125;
	fma.rn.f32 	%f127, %f26, %f13, %f126;
	add.s64 	%rd79, %rd71, %rd73;
	ld.global.f32 	%f128, [%rd79];
	fma.rn.f32 	%f129, %f21, %f128, %f127;
	add.f32 	%f130, %f3, %f129;
	add.s64 	%rd80, %rd72, %rd73;
	st.global.f32 	[%rd80], %f130;
	shl.b32 	%r97, %r5, 1;
	add.s32 	%r131, %r131, %r97;
	add.s32 	%r132, %r132, %r97;
	add.s32 	%r133, %r133, %r97;
	add.s32 	%r134, %r134, %r97;
	mov.f32 	%f169, %f12;
	mov.f32 	%f170, %f13;
$L__BB0_8:
	ld.param.u32 	%r103, [_Z11hotspotOpt1PfS_S_fiiifffffff_param_6];
	and.b32  	%r98, %r103, 1;
	setp.eq.b32 	%p10, %r98, 1;
	not.pred 	%p11, %p10;
	@%p11 bra 	$L__BB0_10;
	ld.param.u64 	%rd115, [_Z11hotspotOpt1PfS_S_fiiifffffff_param_1];
	ld.param.u64 	%rd111, [_Z11hotspotOpt1PfS_S_fiiifffffff_param_0];
	add.s32 	%r56, %r135, %r5;
	cvta.to.global.u64 	%rd81, %rd115;
	mul.wide.s32 	%rd82, %r56, 4;
	add.s64 	%rd83, %rd81, %rd82;
	ld.global.f32 	%f18, [%rd83];
	mul.wide.s32 	%rd84, %r134, 4;
	add.s64 	%rd85, %rd81, %rd84;
	ld.global.f32 	%f131, [%rd85];
	mul.f32 	%f132, %f23, %f131;
	fma.rn.f32 	%f133, %f28, %f170, %f132;
	mul.wide.s32 	%rd86, %r133, 4;
	add.s64 	%rd87, %rd81, %rd86;
	ld.global.f32 	%f134, [%rd87];
	fma.rn.f32 	%f135, %f22, %f134, %f133;
	mul.wide.s32 	%rd88, %r131, 4;
	add.s64 	%rd89, %rd81, %rd88;
	ld.global.f32 	%f136, [%rd89];
	fma.rn.f32 	%f137, %f25, %f136, %f135;
	mul.wide.s32 	%rd90, %r132, 4;
	add.s64 	%rd91, %rd81, %rd90;
	ld.global.f32 	%f138, [%rd91];
	fma.rn.f32 	%f139, %f24, %f138, %f137;
	fma.rn.f32 	%f140, %f27, %f169, %f139;
	fma.rn.f32 	%f141, %f26, %f18, %f140;
	cvta.to.global.u64 	%rd92, %rd111;
	mul.wide.s32 	%rd93, %r135, 4;
	add.s64 	%rd94, %rd92, %rd93;
	ld.global.f32 	%f142, [%rd94];
	fma.rn.f32 	%f143, %f21, %f142, %f141;
	add.f32 	%f144, %f3, %f143;
	add.s64 	%rd95, %rd1, %rd93;
	st.global.f32 	[%rd95], %f144;
	add.s32 	%r131, %r131, %r5;
	add.s32 	%r132, %r132, %r5;
	add.s32 	%r133, %r133, %r5;
	add.s32 	%r134, %r134, %r5;
	mov.f32 	%f169, %f170;
	mov.f32 	%f170, %f18;
	mov.u32 	%r135, %r56;
$L__BB0_10:
	ld.param.u64 	%rd116, [_Z11hotspotOpt1PfS_S_fiiifffffff_param_1];
	ld.param.u64 	%rd112, [_Z11hotspotOpt1PfS_S_fiiifffffff_param_0];
	cvta.to.global.u64 	%rd96, %rd116;
	mul.wide.s32 	%rd97, %r134, 4;
	add.s64 	%rd98, %rd96, %rd97;
	ld.global.f32 	%f145, [%rd98];
	mul.f32 	%f146, %f23, %f145;
	fma.rn.f32 	%f147, %f28, %f170, %f146;
	mul.wide.s32 	%rd99, %r133, 4;
	add.s64 	%rd100, %rd96, %rd99;
	ld.global.f32 	%f148, [%rd100];
	fma.rn.f32 	%f149, %f22, %f148, %f147;
	mul.wide.s32 	%rd101, %r131, 4;
	add.s64 	%rd102, %rd96, %rd101;
	ld.global.f32 	%f150, [%rd102];
	fma.rn.f32 	%f151, %f25, %f150, %f149;
	mul.wide.s32 	%rd103, %r132, 4;
	add.s64 	%rd104, %rd96, %rd103;
	ld.global.f32 	%f152, [%rd104];
	fma.rn.f32 	%f153, %f24, %f152, %f151;
	fma.rn.f32 	%f154, %f27, %f169, %f153;
	fma.rn.f32 	%f155, %f26, %f170, %f154;
	cvta.to.global.u64 	%rd105, %rd112;
	mul.wide.s32 	%rd106, %r135, 4;
	add.s64 	%rd107, %rd105, %rd106;
	ld.global.f32 	%f156, [%rd107];
	fma.rn.f32 	%f157, %f21, %f156, %f155;
	add.f32 	%f158, %f3, %f157;
	add.s64 	%rd108, %rd1, %rd106;
	st.global.f32 	[%rd108], %f158;
	ret;

}


// ===== COMPILED SASS (sm_100) =====

	.target	sm_100

	.elftype	@"ET_EXEC"


//--------------------- .note.nv.tkinfo           --------------------------
	.section	.note.nv.tkinfo,"",@"SHT_NOTE"
	.sectionflags	@"SHF_NOTE_NV_TKINFO"
	.tkinfo
        /*0018*/ 	.word	0x00000002
        /*0030*/ 	.string	""
        /*0030*/ 	.string	"ptxas"
        /*0030*/ 	.string	"Cuda compilation tools, release 13.0, V13.0.88"
        /*0030*/ 	.string	"Build cuda_13.0.r13.0/compiler.36424714_0"
        /*0030*/ 	.string	"-arch sm_100 -m 64 "



//--------------------- .note.nv.cuinfo           --------------------------
	.section	.note.nv.cuinfo,"",@"SHT_NOTE"
	.sectionflags	@"SHF_NOTE_NV_CUINFO"
        /*0018*/ 	.short	0x0002
        /*001a*/ 	.short	0x0064
        /*001c*/ 	.short	0x0082
	.zero		2


//--------------------- .nv.info                  --------------------------
	.section	.nv.info,"",@"SHT_CUDA_INFO"
	.align	4


	//----- nvinfo : EIATTR_REGCOUNT
	.align		4
        /*0000*/ 	.byte	0x04, 0x2f
        /*0002*/ 	.short	(.L_1 - .L_0)
	.align		4
.L_0:
        /*0004*/ 	.word	index@(_Z11hotspotOpt1PfS_S_fiiifffffff)
        /*0008*/ 	.word	0x00000028


	//----- nvinfo : EIATTR_FRAME_SIZE
	.align		4
.L_1:
        /*000c*/ 	.byte	0x04, 0x11
        /*000e*/ 	.short	(.L_3 - .L_2)
	.align		4
.L_2:
        /*0010*/ 	.word	index@(_Z11hotspotOpt1PfS_S_fiiifffffff)
        /*0014*/ 	.word	0x00000000


	//----- nvinfo : EIATTR_MIN_STACK_SIZE
	.align		4
.L_3:
        /*0018*/ 	.byte	0x04, 0x12
        /*001a*/ 	.short	(.L_5 - .L_4)
	.align		4
.L_4:
        /*001c*/ 	.word	index@(_Z11hotspotOpt1PfS_S_fiiifffffff)
        /*0020*/ 	.word	0x00000000
.L_5:


//--------------------- .nv.compat                --------------------------
	.section	.nv.compat,"",@"SHT_CUDA_COMPAT_INFO"
	.align	4
        /*0000*/ 	.byte	0x02, 0x09, 0x00, 0x00, 0x02, 0x02, 0x01, 0x00, 0x02, 0x05, 0x05, 0x00, 0x03, 0x07, 0x01, 0x01
        /*0010*/ 	.byte	0x02, 0x03, 0x00, 0x00, 0x02, 0x06, 0x01, 0x00, 0x04, 0x0b, 0x08, 0x00, 0x09, 0x00, 0x00, 0x00
        /*0020*/ 	.byte	0x00, 0x00, 0x00, 0x00


//--------------------- .nv.info._Z11hotspotOpt1PfS_S_fiiifffffff --------------------------
	.section	.nv.info._Z11hotspotOpt1PfS_S_fiiifffffff,"",@"SHT_CUDA_INFO"
	.sectionflags	@""
	.align	4


	//----- nvinfo : EIATTR_CUDA_API_VERSION
	.align		4
        /*0000*/ 	.byte	0x04, 0x37
        /*0002*/ 	.short	(.L_7 - .L_6)
.L_6:
        /*0004*/ 	.word	0x00000082


	//----- nvinfo : EIATTR_KPARAM_INFO
	.align		4
.L_7:
        /*0008*/ 	.byte	0x04, 0x17
        /*000a*/ 	.short	(.L_9 - .L_8)
.L_8:
        /*000c*/ 	.word	0x00000000
        /*0010*/ 	.short	0x000d
        /*0012*/ 	.short	0x0040
        /*0014*/ 	.byte	0x00, 0xf0, 0x11, 0x00


	//----- nvinfo : EIATTR_KPARAM_INFO
	.align		4
.L_9:
        /*0018*/ 	.byte	0x04, 0x17
        /*001a*/ 	.short	(.L_11 - .L_10)
.L_10:
        /*001c*/ 	.word	0x00000000
        /*0020*/ 	.short	0x000c
        /*0022*/ 	.short	0x003c
        /*0024*/ 	.byte	0x00, 0xf0, 0x11, 0x00


	//----- nvinfo : EIATTR_KPARAM_INFO
	.align		4
.L_11:
        /*0028*/ 	.byte	0x04, 0x17
        /*002a*/ 	.short	(.L_13 - .L_12)
.L_12:
        /*002c*/ 	.word	0x00000000
        /*0030*/ 	.short	0x000b
        /*0032*/ 	.short	0x0038
        /*0034*/ 	.byte	0x00, 0xf0, 0x11, 0x00


	//----- nvinfo : EIATTR_KPARAM_INFO
	.align		4
.L_13:
        /*0038*/ 	.byte	0x04, 0x17
        /*003a*/ 	.short	(.L_15 - .L_14)
.L_14:
        /*003c*/ 	.word	0x00000000
        /*0040*/ 	.short	0x000a
        /*0042*/ 	.short	0x0034
        /*0044*/ 	.byte	0x00, 0xf0, 0x11, 0x00


	//----- nvinfo : EIATTR_KPARAM_INFO
	.align		4
.L_15:
        /*0048*/ 	.byte	0x04, 0x17
        /*004a*/ 	.short	(.L_17 - .L_16)
.L_16:
        /*004c*/ 	.word	0x00000000
        /*0050*/ 	.short	0x0009
        /*0052*/ 	.short	0x0030
        /*0054*/ 	.byte	0x00, 0xf0, 0x11, 0x00


	//----- nvinfo : EIATTR_KPARAM_INFO
	.align		4
.L_17:
        /*0058*/ 	.byte	0x04, 0x17
        /*005a*/ 	.short	(.L_19 - .L_18)
.L_18:
        /*005c*/ 	.word	0x00000000
        /*0060*/ 	.short	0x0008
        /*0062*/ 	.short	0x002c
        /*0064*/ 	.byte	0x00, 0xf0, 0x11, 0x00


	//----- nvinfo : EIATTR_KPARAM_INFO
	.align		4
.L_19:
        /*0068*/ 	.byte	0x04, 0x17
        /*006a*/ 	.short	(.L_21 - .L_20)
.L_20:
        /*006c*/ 	.word	0x00000000
        /*0070*/ 	.short	0x0007
        /*0072*/ 	.short	0x0028
        /*0074*/ 	.byte	0x00, 0xf0, 0x11, 0x00


	//----- nvinfo : EIATTR_KPARAM_INFO
	.align		4
.L_21:
        /*0078*/ 	.byte	0x04, 0x17
        /*007a*/ 	.short	(.L_23 - .L_22)
.L_22:
        /*007c*/ 	.word	0x00000000
        /*0080*/ 	.short	0x0006
        /*0082*/ 	.short	0x0024
        /*0084*/ 	.byte	0x00, 0xf0, 0x11, 0x00


	//----- nvinfo : EIATTR_KPARAM_INFO
	.align		4
.L_23:
        /*0088*/ 	.byte	0x04, 0x17
        /*008a*/ 	.short	(.L_25 - .L_24)
.L_24:
        /*008c*/ 	.word	0x00000000
        /*0090*/ 	.short	0x0005
        /*0092*/ 	.short	0x0020
        /*0094*/ 	.byte	0x00, 0xf0, 0x11, 0x00


	//----- nvinfo : EIATTR_KPARAM_INFO
	.align		4
.L_25:
        /*0098*/ 	.byte	0x04, 0x17
        /*009a*/ 	.short	(.L_27 - .L_26)
.L_26:
        /*009c*/ 	.word	0x00000000
        /*00a0*/ 	.short	0x0004
        /*00a2*/ 	.short	0x001c
        /*00a4*/ 	.byte	0x00, 0xf0, 0x11, 0x00


	//----- nvinfo : EIATTR_KPARAM_INFO
	.align		4
.L_27:
        /*00a8*/ 	.byte	0x04, 0x17
        /*00aa*/ 	.short	(.L_29 - .L_28)
.L_28:
        /*00ac*/ 	.word	0x00000000
        /*00b0*/ 	.short	0x0003
        /*00b2*/ 	.short	0x0018
        /*00b4*/ 	.byte	0x00, 0xf0, 0x11, 0x00


	//----- nvinfo : EIATTR_KPARAM_INFO
	.align		4
.L_29:
        /*00b8*/ 	.byte	0x04, 0x17
        /*00ba*/ 	.short	(.L_31 - .L_30)
.L_30:
        /*00bc*/ 	.word	0x00000000
        /*00c0*/ 	.short	0x0002
        /*00c2*/ 	.short	0x0010
        /*00c4*/ 	.byte	0x00, 0xf5, 0x21, 0x00


	//----- nvinfo : EIATTR_KPARAM_INFO
	.align		4
.L_31:
        /*00c8*/ 	.byte	0x04, 0x17
        /*00ca*/ 	.short	(.L_33 - .L_32)
.L_32:
        /*00cc*/ 	.word	0x00000000
        /*00d0*/ 	.short	0x0001
        /*00d2*/ 	.short	0x0008
        /*00d4*/ 	.byte	0x00, 0xf5, 0x21, 0x00


	//----- nvinfo : EIATTR_KPARAM_INFO
	.align		4
.L_33:
        /*00d8*/ 	.byte	0x04, 0x17
        /*00da*/ 	.short	(.L_35 - .L_34)
.L_34:
        /*00dc*/ 	.word	0x00000000
        /*00e0*/ 	.short	0x0000
        /*00e2*/ 	.short	0x0000
        /*00e4*/ 	.byte	0x00, 0xf5, 0x21, 0x00


	//----- nvinfo : EIATTR_SPARSE_MMA_MASK
	.align		4
.L_35:
        /*00e8*/ 	.byte	0x03, 0x50
        /*00ea*/ 	.short	0x0000


	//----- nvinfo : EIATTR_MAXREG_COUNT
	.align		4
        /*00ec*/ 	.byte	0x03, 0x1b
        /*00ee*/ 	.short	0x00ff


	//----- nvinfo : EIATTR_MERCURY_ISA_VERSION
	.align		4
        /*00f0*/ 	.byte	0x03, 0x5f
        /*00f2*/ 	.short	0x0101


	//----- nvinfo : EIATTR_VRC_CTA_INIT_COUNT
	.align		4
        /*00f4*/ 	.byte	0x02, 0x4a
	.zero		1
	.zero		1


	//----- nvinfo : EIATTR_EXIT_INSTR_OFFSETS
	.align		4
        /*00f8*/ 	.byte	0x04, 0x1c
        /*00fa*/ 	.short	(.L_37 - .L_36)


	//   ....[0]....
.L_36:
        /*00fc*/ 	.word	0x00001490


	//----- nvinfo : EIATTR_CBANK_PARAM_SIZE
	.align		4
.L_37:
        /*0100*/ 	.byte	0x03, 0x19
        /*0102*/ 	.short	0x0044


	//----- nvinfo : EIATTR_PARAM_CBANK
	.align		4
        /*0104*/ 	.byte	0x04, 0x0a
        /*0106*/ 	.short	(.L_39 - .L_38)
	.align		4
.L_38:
        /*0108*/ 	.word	index@(.nv.constant0._Z11hotspotOpt1PfS_S_fiiifffffff)
        /*010c*/ 	.short	0x0380
        /*010e*/ 	.short	0x0044


	//----- nvinfo : EIATTR_SW_WAR
	.align		4
.L_39:
        /*0110*/ 	.byte	0x04, 0x36
        /*0112*/ 	.short	(.L_41 - .L_40)
.L_40:
        /*0114*/ 	.word	0x00000008
.L_41:


//--------------------- .nv.callgraph             --------------------------
	.section	.nv.callgraph,"",@"SHT_CUDA_CALLGRAPH"
	.align	4
	.sectionentsize	8
	.align		4
        /*0000*/ 	.word	0x00000000
	.align		4
        /*0004*/ 	.word	0xffffffff
	.align		4
        /*0008*/ 	.word	0x00000000
	.align		4
        /*000c*/ 	.word	0xfffffffe
	.align		4
        /*0010*/ 	.word	0x00000000
	.align		4
        /*0014*/ 	.word	0xfffffffd
	.align		4
        /*0018*/ 	.word	0x00000000
	.align		4
        /*001c*/ 	.word	0xfffffffc


//--------------------- .text._Z11hotspotOpt1PfS_S_fiiifffffff --------------------------
	.section	.text._Z11hotspotOpt1PfS_S_fiiifffffff,"ax",@progbits
	.align	128
        .global         _Z11hotspotOpt1PfS_S_fiiifffffff
        .type           _Z11hotspotOpt1PfS_S_fiiifffffff,@function
        .size           _Z11hotspotOpt1PfS_S_fiiifffffff,(.L_x_5 - _Z11hotspotOpt1PfS_S_fiiifffffff)
        .other          _Z11hotspotOpt1PfS_S_fiiifffffff,@"STO_CUDA_ENTRY STV_DEFAULT"
_Z11hotspotOpt1PfS_S_fiiifffffff:
.text._Z11hotspotOpt1PfS_S_fiiifffffff:
[----:B------:R-:W-:Y:S01]  /*0000*/  LDC R1, c[0x0][0x37c] ;  /* 0x0000df00ff017b82 */ /* 0x000fe20000000800 */
[----:B------:R-:W0:Y:S07]  /*0010*/  S2R R7, SR_CTAID.X ;  /* 0x0000000000077919 */ /* 0x000e2e0000002500 */
[----:B------:R-:W1:Y:S01]  /*0020*/  S2UR UR5, SR_CTAID.Y ;  /* 0x00000000000579c3 */ /* 0x000e620000002600 */
[----:B------:R-:W0:Y:S01]  /*0030*/  LDCU UR6, c[0x0][0x360] ;  /* 0x00006c00ff0677ac */ /* 0x000e220008000800 */
[----:B------:R-:W0:Y:S01]  /*0040*/  S2R R0, SR_TID.X ;  /* 0x0000000000007919 */ /* 0x000e220000002100 */
[----:B------:R-:W1:Y:S01]  /*0050*/  LDCU UR4, c[0x0][0x364] ;  /* 0x00006c80ff0477ac */ /* 0x000e620008000800 */
[----:B------:R-:W2:Y:S04]  /*0060*/  S2R R3, SR_TID.Y ;  /* 0x0000000000037919 */ /* 0x000ea80000002200 */
[----:B------:R-:W3:Y:S01]  /*0070*/  LDC.64 R10, c[0x0][0x388] ;  /* 0x0000e200ff0a7b82 */ /* 0x000ee20000000a00 */
[----:B------:R-:W4:Y:S01]  /*0080*/  LDCU.64 UR10, c[0x0][0x398] ;  /* 0x00007300ff0a77ac */ /* 0x000f220008000a00 */
[----:B------:R-:W5:Y:S06]  /*0090*/  LDCU.128 UR12, c[0x0][0x3a0] ;  /* 0x00007400ff0c77ac */ /* 0x000f6c0008000c00 */
[----:B------:R-:W3:Y:S01]  /*00a0*/  LDC.64 R12, c[0x0][0x380] ;  /* 0x0000e000ff0c7b82 */ /* 0x000ee20000000a00 */
[----:B------:R-:W3:Y:S01]  /*00b0*/  LDCU.64 UR8, c[0x0][0x358] ;  /* 0x00006b00ff0877ac */ /* 0x000ee20008000a00 */
[----:B------:R-:W3:Y:S01]  /*00c0*/  LDCU UR7, c[0x0][0x3c0] ;  /* 0x00007800ff0777ac */ /* 0x000ee20008000800 */
[----:B-1----:R-:W-:-:S02]  /*00d0*/  UIMAD UR4, UR4, UR5, URZ ;  /* 0x00000005040472a4 */ /* 0x002fc4000f8e02ff */
[----:B----4-:R-:W-:Y:S01]  /*00e0*/  UIADD3 UR5, UPT, UPT, UR11, -0x1, URZ ;  /* 0xffffffff0b057890 */ /* 0x010fe2000fffe0ff */
[----:B------:R-:W1:Y:S01]  /*00f0*/  LDCU.128 UR16, c[0x0][0x3b0] ;  /* 0x00007600ff1077ac */ /* 0x000e620008000c00 */
[----:B0-----:R-:W-:Y:S02]  /*0100*/  IMAD R7, R7, UR6, R0 ;  /* 0x0000000607077c24 */ /* 0x001fe4000f8e0200 */
[----:B--2---:R-:W-:-:S03]  /*0110*/  IADD3 R8, PT, PT, R3, UR4, RZ ;  /* 0x0000000403087c10 */ /* 0x004fc6000fffe0ff */
[C---:B------:R-:W-:Y:S02]  /*0120*/  ISETP.NE.AND P1, PT, R7.reuse, RZ, PT ;  /* 0x000000ff0700720c */ /* 0x040fe40003f25270 */
[C---:B------:R-:W-:Y:S01]  /*0130*/  ISETP.NE.AND P0, PT, R7.reuse, UR5, PT ;  /* 0x0000000507007c0c */ /* 0x040fe2000bf05270 */
[----:B------:R-:W-:Y:S01]  /*0140*/  IMAD R5, R8, UR11, RZ ;  /* 0x0000000b08057c24 */ /* 0x000fe2000f8e02ff */
[----:B-----5:R-:W-:Y:S02]  /*0150*/  UIADD3 UR5, UPT, UPT, UR12, -0x1, URZ ;  /* 0xffffffff0c057890 */ /* 0x020fe4000fffe0ff */
[----:B------:R-:W-:Y:S02]  /*0160*/  SEL R33, RZ, 0x4, !P0 ;  /* 0x00000004ff217807 */ /* 0x000fe40004000000 */
[----:B------:R-:W-:-:S05]  /*0170*/  IADD3 R19, PT, PT, R7, R5, RZ ;  /* 0x0000000507137210 */ /* 0x000fca0007ffe0ff */
[C---:B------:R-:W-:Y:S01]  /*0180*/  @P1 IADD3 R5, PT, PT, R19.reuse, -0x1, RZ ;  /* 0xffffffff13051810 */ /* 0x040fe20007ffe0ff */
[----:B---3--:R-:W-:Y:S01]  /*0190*/  IMAD.WIDE R14, R19, 0x4, R10 ;  /* 0x00000004130e7825 */ /* 0x008fe200078e020a */
[----:B------:R-:W-:-:S03]  /*01a0*/  ISETP.NE.AND P1, PT, R8, UR5, PT ;  /* 0x0000000508007c0c */ /* 0x000fc6000bf25270 */
[----:B------:R-:W-:Y:S01]  /*01b0*/  IMAD.WIDE R22, R5, 0x4, R10 ;  /* 0x0000000405167825 */ /* 0x000fe200078e020a */
[----:B------:R-:W-:Y:S01]  /*01c0*/  IADD3 R32, P2, PT, R14, R33, RZ ;  /* 0x000000210e207210 */ /* 0x000fe20007f5e0ff */
[----:B------:R-:W2:Y:S01]  /*01d0*/  LDG.E R30, desc[UR8][R14.64] ;  /* 0x000000080e1e7981 */ /* 0x000ea2000c1e1900 */
[----:B------:R-:W-:Y:S02]  /*01e0*/  SEL R17, RZ, UR11, !P1 ;  /* 0x0000000bff117c07 */ /* 0x000fe4000c800000 */
[----:B------:R-:W-:Y:S01]  /*01f0*/  IADD3.X R33, PT, PT, RZ, R15, RZ, P2, !PT ;  /* 0x0000000fff217210 */ /* 0x000fe200017fe4ff */
[----:B------:R0:W3:Y:S01]  /*0200*/  LDG.E R2, desc[UR8][R22.64] ;  /* 0x0000000816027981 */ /* 0x0000e2000c1e1900 */
[----:B------:R-:W-:Y:S02]  /*0210*/  ISETP.NE.AND P2, PT, R8, RZ, PT ;  /* 0x000000ff0800720c */ /* 0x000fe40003f45270 */
[----:B------:R-:W-:Y:S01]  /*0220*/  IADD3 R0, PT, PT, R19, -UR11, RZ ;  /* 0x8000000b13007c10 */ /* 0x000fe2000fffe0ff */
[----:B------:R-:W-:Y:S01]  /*0230*/  IMAD.WIDE R24, R17, 0x4, R14 ;  /* 0x0000000411187825 */ /* 0x000fe200078e020e */
[----:B------:R-:W4:Y:S02]  /*0240*/  LDG.E R33, desc[UR8][R32.64] ;  /* 0x0000000820217981 */ /* 0x000f24000c1e1900 */
[----:B------:R-:W-:Y:S01]  /*0250*/  SEL R21, R7, R0, !P2 ;  /* 0x0000000007157207 */ /* 0x000fe20005000000 */
[----:B------:R-:W-:-:S02]  /*0260*/  UIMAD UR6, UR11, UR12, URZ ;  /* 0x0000000c0b0672a4 */ /* 0x000fc4000f8e02ff */
[----:B------:R-:W1:Y:S02]  /*0270*/  LDG.E R25, desc[UR8][R24.64] ;  /* 0x0000000818197981 */ /* 0x000e64000c1e1900 */
[----:B------:R-:W-:Y:S02]  /*0280*/  IMAD.WIDE R26, R21, 0x4, R10 ;  /* 0x00000004151a7825 */ /* 0x000fe400078e020a */
[----:B0-----:R-:W-:-:S04]  /*0290*/  MOV R23, UR6 ;  /* 0x0000000600177c02 */ /* 0x001fc80008000f00 */
[----:B------:R-:W5:Y:S01]  /*02a0*/  LDG.E R27, desc[UR8][R26.64] ;  /* 0x000000081a1b7981 */ /* 0x000f62000c1e1900 */
[----:B------:R-:W-:-:S04]  /*02b0*/  IMAD.WIDE R22, R23, 0x4, R14 ;  /* 0x0000000417167825 */ /* 0x000fc800078e020e */
[C---:B------:R-:W-:Y:S01]  /*02c0*/  IMAD.WIDE R28, R19.reuse, 0x4, R12 ;  /* 0x00000004131c7825 */ /* 0x040fe200078e020c */
[----:B------:R-:W5:Y:S05]  /*02d0*/  LDG.E R9, desc[UR8][R22.64] ;  /* 0x0000000816097981 */ /* 0x000f6a000c1e1900 */
[----:B------:R-:W5:Y:S01]  /*02e0*/  LDG.E R29, desc[UR8][R28.64] ;  /* 0x000000081c1d7981 */ /* 0x000f62000c1e1900 */
[----:B------:R-:W-:Y:S01]  /*02f0*/  UISETP.GE.AND UP0, UPT, UR13, 0x3, UPT ;  /* 0x000000030d00788c */ /* 0x000fe2000bf06270 */
[----:B------:R-:W-:Y:S02]  /*0300*/  IADD3 R6, PT, PT, R19, UR6, RZ ;  /* 0x0000000613067c10 */ /* 0x000fe4000fffe0ff */
[----:B------:R-:W-:-:S02]  /*0310*/  IADD3 R5, PT, PT, R5, UR6, RZ ;  /* 0x0000000605057c10 */ /* 0x000fc4000fffe0ff */
[----:B------:R-:W-:Y:S01]  /*0320*/  IADD3 R4, PT, PT, R21, UR6, RZ ;  /* 0x0000000615047c10 */ /* 0x000fe2000fffe0ff */
[----:B---3--:R-:W-:-:S04]  /*0330*/  FMUL R15, R2, UR15 ;  /* 0x0000000f020f7c20 */ /* 0x008fc80008400000 */
[----:B--2---:R-:W-:Y:S02]  /*0340*/  FFMA R0, R30, UR7, R15 ;  /* 0x000000071e007c23 */ /* 0x004fe4000800000f */
[----:B------:R-:W0:Y:S02]  /*0350*/  LDC.64 R14, c[0x0][0x390] ;  /* 0x0000e400ff0e7b82 */ /* 0x000e240000000a00 */
[----:B----4-:R-:W-:-:S04]  /*0360*/  FFMA R0, R33, UR14, R0 ;  /* 0x0000000e21007c23 */ /* 0x010fc80008000000 */
[----:B-1----:R-:W-:-:S04]  /*0370*/  FFMA R0, R25, UR17, R0 ;  /* 0x0000001119007c23 */ /* 0x002fc80008000000 */
[----:B-----5:R-:W-:-:S04]  /*0380*/  FFMA R27, R27, UR16, R0 ;  /* 0x000000101b1b7c23 */ /* 0x020fc80008000000 */
[----:B------:R-:W-:Y:S01]  /*0390*/  FFMA R0, R30, UR19, R27 ;  /* 0x000000131e007c23 */ /* 0x000fe2000800001b */
[----:B------:R-:W-:-:S03]  /*03a0*/  MOV R25, UR18 ;  /* 0x0000001200197c02 */ /* 0x000fc60008000f00 */
[----:B------:R-:W-:-:S04]  /*03b0*/  FFMA R0, R9, UR18, R0 ;  /* 0x0000001209007c23 */ /* 0x000fc80008000000 */
[----:B------:R-:W-:Y:S01]  /*03c0*/  FFMA R0, R29, UR10, R0 ;  /* 0x0000000a1d007c23 */ /* 0x000fe20008000000 */
[----:B0-----:R-:W-:-:S04]  /*03d0*/  IMAD.WIDE R22, R19, 0x4, R14 ;  /* 0x0000000413167825 */ /* 0x001fc800078e020e */
[----:B------:R-:W-:-:S05]  /*03e0*/  FFMA R25, R25, 80, R0 ;  /* 0x42a0000019197823 */ /* 0x000fca0000000000 */
[----:B------:R0:W-:Y:S01]  /*03f0*/  STG.E desc[UR8][R22.64], R25 ;  /* 0x0000001916007986 */ /* 0x0001e2000c101908 */
[C---:B------:R-:W-:Y:S02]  /*0400*/  IADD3 R0, PT, PT, R6.reuse, 0x1, RZ ;  /* 0x0000000106007810 */ /* 0x040fe40007ffe0ff */
[----:B------:R-:W-:Y:S02]  /*0410*/  IADD3 R2, PT, PT, R17, R6, RZ ;  /* 0x0000000611027210 */ /* 0x000fe40007ffe0ff */
[----:B------:R-:W-:Y:S01]  /*0420*/  @!P0 IADD3 R0, PT, PT, R6, RZ, RZ ;  /* 0x000000ff06008210 */ /* 0x000fe20007ffe0ff */
[----:B------:R-:W-:Y:S06]  /*0430*/  BRA.U !UP0, `(.L_x_0) ;  /* 0x0000000d08bc7547 */ /* 0x000fec000b800000 */
[----:B------:R-:W-:-:S06]  /*0440*/  UIADD3 UR5, UPT, UPT, UR13, -0x3, URZ ;  /* 0xfffffffd0d057890 */ /* 0x000fcc000fffe0ff */
[----:B------:R-:W-:Y:S01]  /*0450*/  MOV R16, UR5 ;  /* 0x0000000500107c02 */ /* 0x000fe20008000f00 */
[----:B------:R-:W-:-:S03]  /*0460*/  UIADD3 UR5, UPT, UPT, UR13, -0x2, URZ ;  /* 0xfffffffe0d057890 */ /* 0x000fc6000fffe0ff */
[----:B------:R-:W-:-:S13]  /*0470*/  ISETP.GE.U32.AND P0, PT, R16, 0x3, PT ;  /* 0x000000031000780c */ /* 0x000fda0003f06070 */
[----:B------:R-:W-:Y:S05]  /*0480*/  @!P0 BRA `(.L_x_1) ;  /* 0x0000000800048947 */ /* 0x000fea0003800000 */
[----:B------:R-:W-:Y:S01]  /*0490*/  MOV R5, UR12 ;  /* 0x0000000c00057c02 */ /* 0x000fe20008000f00 */
[----:B------:R-:W-:Y:S01]  /*04a0*/  ULOP3.LUT UR5, UR5, 0xfffffffc, URZ, 0xc0, !UPT ;  /* 0xfffffffc05057892 */ /* 0x000fe2000f8ec0ff */
[----:B------:R-:W-:Y:S02]  /*04b0*/  MOV R16, UR4 ;  /* 0x0000000400107c02 */ /* 0x000fe40008000f00 */
[----:B------:R-:W-:Y:S01]  /*04c0*/  LEA R8, R5, R8, 0x1 ;  /* 0x0000000805087211 */ /* 0x000fe200078e08ff */
[----:B------:R-:W-:Y:S01]  /*04d0*/  UIADD3 UR5, UPT, UPT, -UR5, URZ, URZ ;  /* 0x000000ff05057290 */ /* 0x000fe2000fffe1ff */
[----:B------:R-:W-:Y:S02]  /*04e0*/  IADD3 R16, PT, PT, R16, UR12, R3 ;  /* 0x0000000c10107c10 */ /* 0x000fe4000fffe003 */
[----:B------:R-:W-:Y:S01]  /*04f0*/  VIMNMX.U32 R5, PT, PT, R7, 0x1, !PT ;  /* 0x0000000107057848 */ /* 0x000fe20007fe0000 */
[----:B------:R-:W-:-:S04]  /*0500*/  IMAD R3, R8, UR11, R7 ;  /* 0x0000000b08037c24 */ /* 0x000fc8000f8e0207 */
[----:B------:R-:W-:-:S07]  /*0510*/  IMAD R5, R16, UR11, R5 ;  /* 0x0000000b10057c24 */ /* 0x000fce000f8e0205 */
.L_x_2:
[----:B0-----:R-:W-:-:S05]  /*0520*/  IADD3 R23, PT, PT, R5, -0x1, RZ ;  /* 0xffffffff05177810 */ /* 0x001fca0007ffe0ff */
[----:B------:R-:W-:-:S05]  /*0530*/  IMAD.WIDE R22, R23, 0x4, R10 ;  /* 0x0000000417167825 */ /* 0x000fca00078e020a */
[----:B-1----:R-:W2:Y:S01]  /*0540*/  LDG.E R20, desc[UR8][R22.64] ;  /* 0x0000000816147981 */ /* 0x002ea2000c1e1900 */
[----:B------:R-:W-:-:S04]  /*0550*/  IMAD.WIDE R24, R0, 0x4, R10 ;  /* 0x0000000400187825 */ /* 0x000fc800078e020a */
[--C-:B------:R-:W-:Y:S01]  /*0560*/  IMAD.WIDE R26, R2, 0x4, R10.reuse ;  /* 0x00000004021a7825 */ /* 0x100fe200078e020a */
[----:B------:R-:W3:Y:S03]  /*0570*/  LDG.E R21, desc[UR8][R24.64] ;  /* 0x0000000818157981 */ /* 0x000ee6000c1e1900 */
[--C-:B------:R-:W-:Y:S01]  /*0580*/  IMAD.WIDE R28, R4, 0x4, R10.reuse ;  /* 0x00000004041c7825 */ /* 0x100fe200078e020a */
[----:B------:R0:W4:Y:S04]  /*0590*/  LDG.E R31, desc[UR8][R26.64] ;  /* 0x000000081a1f7981 */ /* 0x000128000c1e1900 */
[----:B------:R1:W5:Y:S01]  /*05a0*/  LDG.E R33, desc[UR8][R28.64] ;  /* 0x000000081c217981 */ /* 0x000362000c1e1900 */
[----:B------:R-:W-:-:S04]  /*05b0*/  IMAD.WIDE R16, R3, 0x4, R10 ;  /* 0x0000000403107825 */ /* 0x000fc800078e020a */
[----:B------:R-:W-:Y:S01]  /*05c0*/  IMAD.WIDE R18, R6, 0x4, R12 ;  /* 0x0000000406127825 */ /* 0x000fe200078e020c */
[----:B------:R1:W5:Y:S04]  /*05d0*/  LDG.E R7, desc[UR8][R16.64] ;  /* 0x0000000810077981 */ /* 0x000368000c1e1900 */
[----:B------:R1:W5:Y:S01]  /*05e0*/  LDG.E R8, desc[UR8][R18.64] ;  /* 0x0000000812087981 */ /* 0x000362000c1e1900 */
[----:B------:R-:W-:Y:S02]  /*05f0*/  MOV R35, UR6 ;  /* 0x0000000600237c02 */ /* 0x000fe40008000f00 */
[----:B------:R-:W-:-:S03]  /*0600*/  MOV R37, UR6 ;  /* 0x0000000600257c02 */ /* 0x000fc60008000f00 */
[----:B0-----:R-:W-:-:S04]  /*0610*/  IMAD.WIDE R26, R35, 0x4, R26 ;  /* 0x00000004231a7825 */ /* 0x001fc800078e021a */
[----:B-1----:R-:W-:-:S04]  /*0620*/  IMAD.WIDE R28, R37, 0x4, R28 ;  /* 0x00000004251c7825 */ /* 0x002fc800078e021c */
[----:B------:R-:W-:-:S04]  /*0630*/  IMAD.WIDE R16, R35, 0x4, R16 ;  /* 0x0000000423107825 */ /* 0x000fc800078e0210 */
[----:B------:R-:W-:-:S04]  /*0640*/  IMAD.WIDE R18, R35, 0x4, R18 ;  /* 0x0000000423127825 */ /* 0x000fc800078e0212 */
[----:B--2---:R-:W-:-:S04]  /*0650*/  FMUL R20, R20, UR15 ;  /* 0x0000000f14147c20 */ /* 0x004fc80008400000 */
[----:B------:R-:W-:-:S04]  /*0660*/  FFMA R20, R9, UR7, R20 ;  /* 0x0000000709147c23 */ /* 0x000fc80008000014 */
[----:B---3--:R-:W-:-:S04]  /*0670*/  FFMA R20, R21, UR14, R20 ;  /* 0x0000000e15147c23 */ /* 0x008fc80008000014 */
[----:B----4-:R-:W-:Y:S01]  /*0680*/  FFMA R20, R31, UR17, R20 ;  /* 0x000000111f147c23 */ /* 0x010fe20008000014 */
[----:B------:R-:W-:-:S03]  /*0690*/  MOV R31, UR6 ;  /* 0x00000006001f7c02 */ /* 0x000fc60008000f00 */
[----:B-----5:R-:W-:Y:S02]  /*06a0*/  FFMA R33, R33, UR16, R20 ;  /* 0x0000001021217c23 */ /* 0x020fe40008000014 */
[----:B------:R-:W-:-:S04]  /*06b0*/  IMAD.WIDE R22, R31, 0x4, R22 ;  /* 0x000000041f167825 */ /* 0x000fc800078e0216 */
[----:B------:R-:W-:Y:S01]  /*06c0*/  FFMA R20, R30, UR19, R33 ;  /* 0x000000131e147c23 */ /* 0x000fe20008000021 */
[----:B------:R-:W-:-:S03]  /*06d0*/  MOV R33, UR18 ;  /* 0x0000001200217c02 */ /* 0x000fc60008000f00 */
[----:B------:R-:W-:-:S04]  /*06e0*/  FFMA R21, R7, UR18, R20 ;  /* 0x0000001207157c23 */ /* 0x000fc80008000014 */
[----:B------:R-:W-:Y:S01]  /*06f0*/  FFMA R8, R8, UR10, R21 ;  /* 0x0000000a08087c23 */ /* 0x000fe20008000015 */
[----:B------:R-:W-:-:S04]  /*0700*/  IMAD.WIDE R20, R6, 0x4, R14 ;  /* 0x0000000406147825 */ /* 0x000fc800078e020e */
[----:B------:R-:W-:Y:S01]  /*0710*/  FFMA R33, R33, 80, R8 ;  /* 0x42a0000021217823 */ /* 0x000fe20000000008 */
[----:B------:R-:W-:-:S04]  /*0720*/  IMAD.WIDE R24, R31, 0x4, R24 ;  /* 0x000000041f187825 */ /* 0x000fc800078e0218 */
[----:B------:R0:W-:Y:S04]  /*0730*/  STG.E desc[UR8][R20.64], R33 ;  /* 0x0000002114007986 */ /* 0x0001e8000c101908 */
[----:B------:R1:W2:Y:S04]  /*0740*/  LDG.E R30, desc[UR8][R22.64] ;  /* 0x00000008161e7981 */ /* 0x0002a8000c1e1900 */
[----:B------:R-:W3:Y:S04]  /*0750*/  LDG.E R31, desc[UR8][R24.64] ;  /* 0x00000008181f7981 */ /* 0x000ee8000c1e1900 */
[----:B------:R4:W5:Y:S04]  /*0760*/  LDG.E R32, desc[UR8][R26.64] ;  /* 0x000000081a207981 */ /* 0x000968000c1e1900 */
[----:B0-----:R0:W5:Y:S04]  /*0770*/  LDG.E R33, desc[UR8][R28.64] ;  /* 0x000000081c217981 */ /* 0x001168000c1e1900 */
[----:B------:R0:W5:Y:S04]  /*0780*/  LDG.E R8, desc[UR8][R16.64] ;  /* 0x0000000810087981 */ /* 0x000168000c1e1900 */
[----:B------:R0:W5:Y:S01]  /*0790*/  LDG.E R34, desc[UR8][R18.64] ;  /* 0x0000000812227981 */ /* 0x000162000c1e1900 */
[----:B-1----:R-:W-:-:S04]  /*07a0*/  IMAD.WIDE R22, R35, 0x4, R22 ;  /* 0x0000000423167825 */ /* 0x002fc800078e0216 */
[----:B----4-:R-:W-:-:S04]  /*07b0*/  IMAD.WIDE R26, R35, 0x4, R26 ;  /* 0x00000004231a7825 */ /* 0x010fc800078e021a */
[----:B0-----:R-:W-:-:S04]  /*07c0*/  IMAD.WIDE R28, R37, 0x4, R28 ;  /* 0x00000004251c7825 */ /* 0x001fc800078e021c */
[----:B------:R-:W-:-:S04]  /*07d0*/  IMAD.WIDE R16, R35, 0x4, R16 ;  /* 0x0000000423107825 */ /* 0x000fc800078e0210 */
[----:B------:R-:W-:-:S04]  /*07e0*/  IMAD.WIDE R18, R35, 0x4, R18 ;  /* 0x0000000423127825 */ /* 0x000fc800078e0212 */
[----:B--2---:R-:W-:-:S04]  /*07f0*/  FMUL R30, R30, UR15 ;  /* 0x0000000f1e1e7c20 */ /* 0x004fc80008400000 */
[----:B------:R-:W-:-:S04]  /*0800*/  FFMA R30, R7, UR7, R30 ;  /* 0x00000007071e7c23 */ /* 0x000fc8000800001e */
[----:B---3--:R-:W-:Y:S01]  /*0810*/  FFMA R31, R31, UR14, R30 ;  /* 0x0000000e1f1f7c23 */ /* 0x008fe2000800001e */
[----:B------:R-:W-:-:S03]  /*0820*/  MOV R30, UR18 ;  /* 0x00000012001e7c02 */ /* 0x000fc60008000f00 */
[----:B-----5:R-:W-:Y:S01]  /*0830*/  FFMA R32, R32, UR17, R31 ;  /* 0x0000001120207c23 */ /* 0x020fe2000800001f */
[----:B------:R-:W-:-:S03]  /*0840*/  MOV R31, UR6 ;  /* 0x00000006001f7c02 */ /* 0x000fc60008000f00 */
[----:B------:R-:W-:Y:S02]  /*0850*/  FFMA R32, R33, UR16, R32 ;  /* 0x0000001021207c23 */ /* 0x000fe40008000020 */
[----:B------:R-:W-:-:S04]  /*0860*/  IMAD.WIDE R20, R31, 0x4, R20 ;  /* 0x000000041f147825 */ /* 0x000fc800078e0214 */
[----:B------:R-:W-:-:S04]  /*0870*/  FFMA R9, R9, UR19, R32 ;  /* 0x0000001309097c23 */ /* 0x000fc80008000020 */
[----:B------:R-:W-:-:S04]  /*0880*/  FFMA R9, R8, UR18, R9 ;  /* 0x0000001208097c23 */ /* 0x000fc80008000009 */
[----:B------:R-:W-:-:S04]  /*0890*/  FFMA R9, R34, UR10, R9 ;  /* 0x0000000a22097c23 */ /* 0x000fc80008000009 */
[----:B------:R-:W-:Y:S01]  /*08a0*/  FFMA R33, R30, 80, R9 ;  /* 0x42a000001e217823 */ /* 0x000fe20000000009 */
[----:B------:R-:W-:-:S04]  /*08b0*/  IMAD.WIDE R24, R31, 0x4, R24 ;  /* 0x000000041f187825 */ /* 0x000fc800078e0218 */
[----:B------:R0:W-:Y:S04]  /*08c0*/  STG.E desc[UR8][R20.64], R33 ;  /* 0x0000002114007986 */ /* 0x0001e8000c101908 */
[----:B------:R-:W2:Y:S04]  /*08d0*/  LDG.E R9, desc[UR8][R22.64] ;  /* 0x0000000816097981 */ /* 0x000ea8000c1e1900 */
[----:B------:R-:W3:Y:S04]  /*08e0*/  LDG.E R31, desc[UR8][R24.64] ;  /* 0x00000008181f7981 */ /* 0x000ee8000c1e1900 */
[----:B------:R-:W4:Y:S04]  /*08f0*/  LDG.E R32, desc[UR8][R26.64] ;  /* 0x000000081a207981 */ /* 0x000f28000c1e1900 */
[----:B0-----:R-:W5:Y:S04]  /*0900*/  LDG.E R33, desc[UR8][R28.64] ;  /* 0x000000081c217981 */ /* 0x001f68000c1e1900 */
[----:B------:R-:W5:Y:S04]  /*0910*/  LDG.E R30, desc[UR8][R16.64] ;  /* 0x00000008101e7981 */ /* 0x000f68000c1e1900 */
[----:B------:R-:W5:Y:S01]  /*0920*/  LDG.E R34, desc[UR8][R18.64] ;  /* 0x0000000812227981 */ /* 0x000f62000c1e1900 */
[----:B--2---:R-:W-:-:S04]  /*0930*/  FMUL R9, R9, UR15 ;  /* 0x0000000f09097c20 */ /* 0x004fc80008400000 */
[----:B------:R-:W-:Y:S01]  /*0940*/  FFMA R36, R8, UR7, R9 ;  /* 0x0000000708247c23 */ /* 0x000fe20008000009 */
[----:B------:R-:W-:-:S03]  /*0950*/  MOV R9, UR6 ;  /* 0x0000000600097c02 */ /* 0x000fc60008000f00 */
[----:B---3--:R-:W-:Y:S02]  /*0960*/  FFMA R31, R31, UR14, R36 ;  /* 0x0000000e1f1f7c23 */ /* 0x008fe40008000024 */
[----:B------:R-:W-:-:S04]  /*0970*/  IMAD.WIDE R20, R9, 0x4, R20 ;  /* 0x0000000409147825 */ /* 0x000fc800078e0214 */
[----:B----4-:R-:W-:Y:S01]  /*0980*/  FFMA R32, R32, UR17, R31 ;  /* 0x0000001120207c23 */ /* 0x010fe2000800001f */
[----:B------:R-:W-:-:S03]  /*0990*/  MOV R31, UR6 ;  /* 0x00000006001f7c02 */ /* 0x000fc60008000f00 */
[----:B-----5:R-:W-:Y:S02]  /*09a0*/  FFMA R32, R33, UR16, R32 ;  /* 0x0000001021207c23 */ /* 0x020fe40008000020 */
[----:B------:R-:W-:-:S04]  /*09b0*/  IMAD.WIDE R22, R31, 0x4, R22 ;  /* 0x000000041f167825 */ /* 0x000fc800078e0216 */
[----:B------:R-:W-:Y:S01]  /*09c0*/  FFMA R7, R7, UR19, R32 ;  /* 0x0000001307077c23 */ /* 0x000fe20008000020 */
[----:B------:R-:W-:-:S03]  /*09d0*/  MOV R32, UR18 ;  /* 0x0000001200207c02 */ /* 0x000fc60008000f00 */
[----:B------:R-:W-:-:S04]  /*09e0*/  FFMA R7, R30, UR18, R7 ;  /* 0x000000121e077c23 */ /* 0x000fc80008000007 */
[----:B------:R-:W-:-:S04]  /*09f0*/  FFMA R7, R34, UR10, R7 ;  /* 0x0000000a22077c23 */ /* 0x000fc80008000007 */
[----:B------:R-:W-:Y:S01]  /*0a00*/  FFMA R9, R32, 80, R7 ;  /* 0x42a0000020097823 */ /* 0x000fe20000000007 */
[----:B------:R-:W-:Y:S01]  /*0a10*/  MOV R33, UR6 ;  /* 0x0000000600217c02 */ /* 0x000fe20008000f00 */
[----:B------:R-:W-:-:S03]  /*0a20*/  IMAD.WIDE R24, R31, 0x4, R24 ;  /* 0x000000041f187825 */ /* 0x000fc600078e0218 */
[----:B------:R0:W-:Y:S04]  /*0a30*/  STG.E desc[UR8][R20.64], R9 ;  /* 0x0000000914007986 */ /* 0x0001e8000c101908 */
[----:B------:R1:W2:Y:S01]  /*0a40*/  LDG.E R7, desc[UR8][R22.64] ;  /* 0x0000000816077981 */ /* 0x0002a2000c1e1900 */
[----:B------:R-:W-:-:S03]  /*0a50*/  IMAD.WIDE R26, R33, 0x4, R26 ;  /* 0x00000004211a7825 */ /* 0x000fc600078e021a */
[----:B------:R-:W3:Y:S01]  /*0a60*/  LDG.E R24, desc[UR8][R24.64] ;  /* 0x0000000818187981 */ /* 0x000ee2000c1e1900 */
[----:B------:R-:W-:-:S03]  /*0a70*/  IMAD.WIDE R28, R31, 0x4, R28 ;  /* 0x000000041f1c7825 */ /* 0x000fc600078e021c */
[----:B------:R-:W4:Y:S01]  /*0a80*/  LDG.E R26, desc[UR8][R26.64] ;  /* 0x000000081a1a7981 */ /* 0x000f22000c1e1900 */
[----:B0-----:R-:W-:-:S03]  /*0a90*/  MOV R9, UR6 ;  /* 0x0000000600097c02 */ /* 0x001fc60008000f00 */
[----:B------:R-:W5:Y:S01]  /*0aa0*/  LDG.E R28, desc[UR8][R28.64] ;  /* 0x000000081c1c7981 */ /* 0x000f62000c1e1900 */
[----:B------:R-:W-:-:S04]  /*0ab0*/  IMAD.WIDE R16, R31, 0x4, R16 ;  /* 0x000000041f107825 */ /* 0x000fc800078e0210 */
[----:B------:R-:W-:Y:S02]  /*0ac0*/  IMAD.WIDE R18, R9, 0x4, R18 ;  /* 0x0000000409127825 */ /* 0x000fe400078e0212 */
[----:B------:R0:W5:Y:S04]  /*0ad0*/  LDG.E R9, desc[UR8][R16.64] ;  /* 0x0000000810097981 */ /* 0x000168000c1e1900 */
[----:B------:R-:W5:Y:S01]  /*0ae0*/  LDG.E R19, desc[UR8][R18.64] ;  /* 0x0000000812137981 */ /* 0x000f62000c1e1900 */
[----:B-1----:R-:W-:Y:S01]  /*0af0*/  MOV R23, UR6 ;  /* 0x0000000600177c02 */ /* 0x002fe20008000f00 */
[----:B------:R-:W-:-:S04]  /*0b00*/  UIADD3 UR5, UPT, UPT, UR5, 0x4, URZ ;  /* 0x0000000405057890 */ /* 0x000fc8000fffe0ff */
[----:B------:R-:W-:Y:S01]  /*0b10*/  IMAD.WIDE R20, R23, 0x4, R20 ;  /* 0x0000000417147825 */ /* 0x000fe200078e0214 */
[----:B------:R-:W-:Y:S01]  /*0b20*/  UISETP.NE.AND UP0, UPT, UR5, URZ, UPT ;  /* 0x000000ff0500728c */ /* 0x000fe2000bf05270 */
[----:B0-----:R-:W-:Y:S02]  /*0b30*/  MOV R17, UR6 ;  /* 0x0000000600117c02 */ /* 0x001fe40008000f00 */
[----:B------:R-:W-:Y:S02]  /*0b40*/  MOV R16, UR6 ;  /* 0x0000000600107c02 */ /* 0x000fe40008000f00 */
[C---:B------:R-:W-:Y:S02]  /*0b50*/  LEA R6, R17.reuse, R6, 0x2 ;  /* 0x0000000611067211 */ /* 0x040fe400078e10ff */
[----:B------:R-:W-:Y:S02]  /*0b60*/  LEA R2, R17, R2, 0x2 ;  /* 0x0000000211027211 */ /* 0x000fe400078e10ff */
[----:B------:R-:W-:Y:S01]  /*0b70*/  LEA R5, R16, R5, 0x2 ;  /* 0x0000000510057211 */ /* 0x000fe200078e10ff */
[----:B--2---:R-:W-:-:S04]  /*0b80*/  FMUL R7, R7, UR15 ;  /* 0x0000000f07077c20 */ /* 0x004fc80008400000 */
[----:B------:R-:W-:-:S04]  /*0b90*/  FFMA R7, R30, UR7, R7 ;  /* 0x000000071e077c23 */ /* 0x000fc80008000007 */
[----:B---3--:R-:W-:-:S04]  /*0ba0*/  FFMA R7, R24, UR14, R7 ;  /* 0x0000000e18077c23 */ /* 0x008fc80008000007 */
[----:B----4-:R-:W-:-:S04]  /*0bb0*/  FFMA R7, R26, UR17, R7 ;  /* 0x000000111a077c23 */ /* 0x010fc80008000007 */
[----:B-----5:R-:W-:-:S04]  /*0bc0*/  FFMA R7, R28, UR16, R7 ;  /* 0x000000101c077c23 */ /* 0x020fc80008000007 */
[----:B------:R-:W-:Y:S01]  /*0bd0*/  FFMA R8, R8, UR19, R7 ;  /* 0x0000001308087c23 */ /* 0x000fe20008000007 */
[----:B------:R-:W-:-:S03]  /*0be0*/  MOV R7, UR18 ;  /* 0x0000001200077c02 */ /* 0x000fc60008000f00 */
[----:B------:R-:W-:-:S04]  /*0bf0*/  FFMA R8, R9, UR18, R8 ;  /* 0x0000001209087c23 */ /* 0x000fc80008000008 */
[----:B------:R-:W-:Y:S01]  /*0c00*/  FFMA R8, R19, UR10, R8 ;  /* 0x0000000a13087c23 */ /* 0x000fe20008000008 */
[----:B------:R-:W-:-:S03]  /*0c10*/  MOV R19, UR6 ;  /* 0x0000000600137c02 */ /* 0x000fc60008000f00 */
[----:B------:R-:W-:Y:S01]  /*0c20*/  FFMA R7, R7, 80, R8 ;  /* 0x42a0000007077823 */ /* 0x000fe20000000008 */
[----:B------:R-:W-:Y:S02]  /*0c30*/  MOV R8, UR6 ;  /* 0x0000000600087c02 */ /* 0x000fe40008000f00 */
[C---:B------:R-:W-:Y:S02]  /*0c40*/  LEA R0, R19.reuse, R0, 0x2 ;  /* 0x0000000013007211 */ /* 0x040fe400078e10ff */
[----:B------:R1:W-:Y:S01]  /*0c50*/  STG.E desc[UR8][R20.64], R7 ;  /* 0x0000000714007986 */ /* 0x0003e2000c101908 */
[----:B------:R-:W-:Y:S02]  /*0c60*/  LEA R3, R8, R3, 0x2 ;  /* 0x0000000308037211 */ /* 0x000fe400078e10ff */
[----:B------:R-:W-:Y:S01]  /*0c70*/  LEA R4, R19, R4, 0x2 ;  /* 0x0000000413047211 */ /* 0x000fe200078e10ff */
[----:B------:R-:W-:Y:S06]  /*0c80*/  BRA.U UP0, `(.L_x_2) ;  /* 0xfffffff900247547 */ /* 0x000fec000b83ffff */
[----:B------:R-:W-:-:S07]  /*0c90*/  IADD3 R5, PT, PT, R5, -0x1, RZ ;  /* 0xffffffff05057810 */ /* 0x000fce0007ffe0ff */
.L_x_1:
[----:B------:R-:W2:Y:S02]  /*0ca0*/  LDCU UR5, c[0x0][0x3a4] ;  /* 0x00007480ff0577ac */ /* 0x000ea40008000800 */
[----:B--2---:R-:W-:-:S04]  /*0cb0*/  UIADD3 UR4, UPT, UPT, UR5, -0x2, URZ ;  /* 0xfffffffe05047890 */ /* 0x004fc8000fffe0ff */
[----:B------:R-:W-:-:S09]  /*0cc0*/  ULOP3.LUT UP0, UR4, UR4, 0x3, URZ, 0xc0, !UPT ;  /* 0x0000000304047892 */ /* 0x000fd2000f80c0ff */
[----:B------:R-:W-:Y:S05]  /*0cd0*/  BRA.U !UP0, `(.L_x_0) ;  /* 0x0000000508947547 */ /* 0x000fea000b800000 */
[----:B------:R-:W-:Y:S02]  /*0ce0*/  UISETP.NE.AND UP0, UPT, UR4, 0x1, UPT ;  /* 0x000000010400788c */ /* 0x000fe4000bf05270 */
[----:B------:R-:W-:-:S04]  /*0cf0*/  ULOP3.LUT UR5, UR5, 0x1, URZ, 0xc0, !UPT ;  /* 0x0000000105057892 */ /* 0x000fc8000f8ec0ff */
[----:B------:R-:W-:-:S03]  /*0d00*/  UISETP.NE.U32.AND UP1, UPT, UR5, 0x1, UPT ;  /* 0x000000010500788c */ /* 0x000fc6000bf25070 */
[----:B------:R-:W-:Y:S08]  /*0d10*/  BRA.U !UP0, `(.L_x_3) ;  /* 0x0000000508007547 */ /* 0x000ff0000b800000 */
[----:B------:R-:W-:-:S05]  /*0d20*/  IMAD.WIDE R16, R5, 0x4, R10 ;  /* 0x0000000405107825 */ /* 0x000fca00078e020a */
[----:B------:R-:W2:Y:S01]  /*0d30*/  LDG.E R8, desc[UR8][R16.64] ;  /* 0x0000000810087981 */ /* 0x000ea2000c1e1900 */
[----:B------:R-:W-:-:S04]  /*0d40*/  IMAD.WIDE R18, R0, 0x4, R10 ;  /* 0x0000000400127825 */ /* 0x000fc800078e020a */
[--C-:B0-----:R-:W-:Y:S01]  /*0d50*/  IMAD.WIDE R22, R2, 0x4, R10.reuse ;  /* 0x0000000402167825 */ /* 0x101fe200078e020a */
[----:B------:R-:W3:Y:S03]  /*0d60*/  LDG.E R31, desc[UR8][R18.64] ;  /* 0x00000008121f7981 */ /* 0x000ee6000c1e1900 */
[----:B-1----:R-:W-:Y:S01]  /*0d70*/  IMAD.WIDE R20, R4, 0x4, R10 ;  /* 0x0000000404147825 */ /* 0x002fe200078e020a */
[----:B------:R-:W4:Y:S01]  /*0d80*/  LDG.E R33, desc[UR8][R22.64] ;  /* 0x0000000816217981 */ /* 0x000f22000c1e1900 */
[----:B------:R-:W-:-:S03]  /*0d90*/  IADD3 R29, PT, PT, R6, UR6, RZ ;  /* 0x00000006061d7c10 */ /* 0x000fc6000fffe0ff */
[----:B------:R-:W5:Y:S01]  /*0da0*/  LDG.E R35, desc[UR8][R20.64] ;  /* 0x0000000814237981 */ /* 0x000f62000c1e1900 */
[----:B------:R-:W-:-:S04]  /*0db0*/  IMAD.WIDE R26, R6, 0x4, R12 ;  /* 0x00000004061a7825 */ /* 0x000fc800078e020c */
[----:B------:R-:W-:Y:S01]  /*0dc0*/  IMAD.WIDE R24, R29, 0x4, R10 ;  /* 0x000000041d187825 */ /* 0x000fe200078e020a */
[----:B------:R-:W5:Y:S04]  /*0dd0*/  LDG.E R7, desc[UR8][R26.64] ;  /* 0x000000081a077981 */ /* 0x000f68000c1e1900 */
[----:B------:R-:W5:Y:S01]  /*0de0*/  LDG.E R3, desc[UR8][R24.64] ;  /* 0x0000000818037981 */ /* 0x000f62000c1e1900 */
[----:B--2---:R-:W-:-:S04]  /*0df0*/  FMUL R8, R8, UR15 ;  /* 0x0000000f08087c20 */ /* 0x004fc80008400000 */
[----:B------:R-:W-:-:S04]  /*0e00*/  FFMA R8, R9, UR7, R8 ;  /* 0x0000000709087c23 */ /* 0x000fc80008000008 */
[----:B---3--:R-:W-:-:S04]  /*0e10*/  FFMA R8, R31, UR14, R8 ;  /* 0x0000000e1f087c23 */ /* 0x008fc80008000008 */
[----:B----4-:R-:W-:-:S04]  /*0e20*/  FFMA R8, R33, UR17, R8 ;  /* 0x0000001121087c23 */ /* 0x010fc80008000008 */
[----:B-----5:R-:W-:-:S04]  /*0e30*/  FFMA R35, R35, UR16, R8 ;  /* 0x0000001023237c23 */ /* 0x020fc80008000008 */
[----:B------:R-:W-:Y:S01]  /*0e40*/  FFMA R8, R30, UR19, R35 ;  /* 0x000000131e087c23 */ /* 0x000fe20008000023 */
[----:B------:R-:W-:-:S03]  /*0e50*/  MOV R33, UR18 ;  /* 0x0000001200217c02 */ /* 0x000fc60008000f00 */
[----:B------:R-:W-:Y:S01]  /*0e60*/  FFMA R8, R3, UR18, R8 ;  /* 0x0000001203087c23 */ /* 0x000fe20008000008 */
[----:B------:R-:W-:-:S03]  /*0e70*/  MOV R31, UR6 ;  /* 0x00000006001f7c02 */ /* 0x000fc60008000f00 */
[----:B------:R-:W-:Y:S01]  /*0e80*/  FFMA R8, R7, UR10, R8 ;  /* 0x0000000a07087c23 */ /* 0x000fe20008000008 */
[----:B------:R-:W-:-:S04]  /*0e90*/  IMAD.WIDE R6, R6, 0x4, R14 ;  /* 0x0000000406067825 */ /* 0x000fc800078e020e */
[----:B------:R-:W-:Y:S01]  /*0ea0*/  FFMA R33, R33, 80, R8 ;  /* 0x42a0000021217823 */ /* 0x000fe20000000008 */
[----:B------:R-:W-:Y:S01]  /*0eb0*/  IMAD.WIDE R30, R31, 0x4, R16 ;  /* 0x000000041f1e7825 */ /* 0x000fe200078e0210 */
[----:B------:R-:W-:-:S03]  /*0ec0*/  MOV R17, UR6 ;  /* 0x0000000600117c02 */ /* 0x000fc60008000f00 */
[----:B------:R0:W-:Y:S01]  /*0ed0*/  STG.E desc[UR8][R6.64], R33 ;  /* 0x0000002106007986 */ /* 0x0001e2000c101908 */
[----:B------:R-:W-:Y:S01]  /*0ee0*/  MOV R35, UR6 ;  /* 0x0000000600237c02 */ /* 0x000fe20008000f00 */
[----:B------:R-:W-:Y:S02]  /*0ef0*/  IMAD.WIDE R16, R17, 0x4, R18 ;  /* 0x0000000411107825 */ /* 0x000fe400078e0212 */
[----:B------:R1:W2:Y:S01]  /*0f00*/  LDG.E R8, desc[UR8][R30.64] ;  /* 0x000000081e087981 */ /* 0x0002a2000c1e1900 */
[----:B------:R-:W-:Y:S01]  /*0f10*/  MOV R19, UR6 ;  /* 0x0000000600137c02 */ /* 0x000fe20008000f00 */
[----:B------:R-:W-:Y:S02]  /*0f20*/  IMAD.WIDE R22, R35, 0x4, R22 ;  /* 0x0000000423167825 */ /* 0x000fe400078e0216 */
[----:B------:R3:W4:Y:S02]  /*0f30*/  LDG.E R16, desc[UR8][R16.64] ;  /* 0x0000000810107981 */ /* 0x000724000c1e1900 */
[----:B------:R-:W-:-:S02]  /*0f40*/  IMAD.WIDE R20, R19, 0x4, R20 ;  /* 0x0000000413147825 */ /* 0x000fc400078e0214 */
[----:B------:R-:W5:Y:S01]  /*0f50*/  LDG.E R23, desc[UR8][R22.64] ;  /* 0x0000000816177981 */ /* 0x000f62000c1e1900 */
[----:B0-----:R-:W-:Y:S01]  /*0f60*/  MOV R33, UR6 ;  /* 0x0000000600217c02 */ /* 0x001fe20008000f00 */
[----:B------:R-:W-:Y:S02]  /*0f70*/  IMAD.WIDE R24, R19, 0x4, R24 ;  /* 0x0000000413187825 */ /* 0x000fe400078e0218 */
[----:B------:R-:W5:Y:S02]  /*0f80*/  LDG.E R21, desc[UR8][R20.64] ;  /* 0x0000000814157981 */ /* 0x000f64000c1e1900 */
[----:B------:R-:W-:Y:S02]  /*0f90*/  IMAD.WIDE R26, R33, 0x4, R26 ;  /* 0x00000004211a7825 */ /* 0x000fe400078e021a */
[----:B------:R-:W5:Y:S04]  /*0fa0*/  LDG.E R24, desc[UR8][R24.64] ;  /* 0x0000000818187981 */ /* 0x000f68000c1e1900 */
[----:B------:R-:W5:Y:S01]  /*0fb0*/  LDG.E R26, desc[UR8][R26.64] ;  /* 0x000000081a1a7981 */ /* 0x000f62000c1e1900 */
[----:B------:R-:W-:-:S02]  /*0fc0*/  LEA R4, R19, R4, 0x1 ;  /* 0x0000000413047211 */ /* 0x000fc400078e08ff */
[----:B-1----:R-:W-:Y:S01]  /*0fd0*/  MOV R30, R3 ;  /* 0x00000003001e7202 */ /* 0x002fe20000000f00 */
[----:B--2---:R-:W-:-:S04]  /*0fe0*/  FMUL R8, R8, UR15 ;  /* 0x0000000f08087c20 */ /* 0x004fc80008400000 */
[----:B---3--:R-:W-:-:S04]  /*0ff0*/  FFMA R17, R3, UR7, R8 ;  /* 0x0000000703117c23 */ /* 0x008fc80008000008 */
[----:B----4-:R-:W-:-:S04]  /*1000*/  FFMA R16, R16, UR14, R17 ;  /* 0x0000000e10107c23 */ /* 0x010fc80008000011 */
[----:B-----5:R-:W-:-:S04]  /*1010*/  FFMA R16, R23, UR17, R16 ;  /* 0x0000001117107c23 */ /* 0x020fc80008000010 */
[----:B------:R-:W-:-:S04]  /*1020*/  FFMA R16, R21, UR16, R16 ;  /* 0x0000001015107c23 */ /* 0x000fc80008000010 */
[----:B------:R-:W-:Y:S01]  /*1030*/  FFMA R9, R9, UR19, R16 ;  /* 0x0000001309097c23 */ /* 0x000fe20008000010 */
[----:B------:R-:W-:-:S03]  /*1040*/  MOV R17, UR18 ;  /* 0x0000001200117c02 */ /* 0x000fc60008000f00 */
[----:B------:R-:W-:-:S04]  /*1050*/  FFMA R9, R24, UR18, R9 ;  /* 0x0000001218097c23 */ /* 0x000fc80008000009 */
[----:B------:R-:W-:Y:S01]  /*1060*/  FFMA R16, R26, UR10, R9 ;  /* 0x0000000a1a107c23 */ /* 0x000fe20008000009 */
[----:B------:R-:W-:Y:S01]  /*1070*/  IMAD.WIDE R8, R19, 0x4, R6 ;  /* 0x0000000413087825 */ /* 0x000fe200078e0206 */
[----:B------:R-:W-:-:S03]  /*1080*/  MOV R6, UR6 ;  /* 0x0000000600067c02 */ /* 0x000fc60008000f00 */
[----:B------:R-:W-:Y:S01]  /*1090*/  FFMA R7, R17, 80, R16 ;  /* 0x42a0000011077823 */ /* 0x000fe20000000010 */
[----:B------:R-:W-:Y:S02]  /*10a0*/  MOV R17, UR6 ;  /* 0x0000000600117c02 */ /* 0x000fe40008000f00 */
[----:B------:R-:W-:Y:S02]  /*10b0*/  MOV R21, UR6 ;  /* 0x0000000600157c02 */ /* 0x000fe40008000f00 */
[----:B------:R0:W-:Y:S01]  /*10c0*/  STG.E desc[UR8][R8.64], R7 ;  /* 0x0000000708007986 */ /* 0x0001e2000c101908 */
[----:B------:R-:W-:Y:S02]  /*10d0*/  LEA R5, R6, R5, 0x1 ;  /* 0x0000000506057211 */ /* 0x000fe400078e08ff */
[----:B------:R-:W-:Y:S02]  /*10e0*/  LEA R2, R17, R2, 0x1 ;  /* 0x0000000211027211 */ /* 0x000fe400078e08ff */
[----:B------:R-:W-:-:S02]  /*10f0*/  LEA R0, R21, R0, 0x1 ;  /* 0x0000000015007211 */ /* 0x000fc400078e08ff */
[----:B------:R-:W-:Y:S02]  /*1100*/  IADD3 R6, PT, PT, R29, UR6, RZ ;  /* 0x000000061d067c10 */ /* 0x000fe4000fffe0ff */
[----:B0-----:R-:W-:-:S07]  /*1110*/  MOV R9, R24 ;  /* 0x0000001800097202 */ /* 0x001fce0000000f00 */
.L_x_3:
[----:B------:R-:W-:Y:S05]  /*1120*/  BRA.U UP1, `(.L_x_0) ;  /* 0x0000000101807547 */ /* 0x000fea000b800000 */
[----:B------:R-:W-:-:S04]  /*1130*/  IMAD.WIDE R18, R5, 0x4, R10 ;  /* 0x0000000405127825 */ /* 0x000fc800078e020a */
[--C-:B-1----:R-:W-:Y:S02]  /*1140*/  IMAD.WIDE R20, R0, 0x4, R10.reuse ;  /* 0x0000000400147825 */ /* 0x102fe400078e020a */
[----:B------:R-:W2:Y:S02]  /*1150*/  LDG.E R18, desc[UR8][R18.64] ;  /* 0x0000000812127981 */ /* 0x000ea4000c1e1900 */
[--C-:B0-----:R-:W-:Y:S02]  /*1160*/  IMAD.WIDE R22, R2, 0x4, R10.reuse ;  /* 0x0000000402167825 */ /* 0x101fe400078e020a */
[----:B------:R-:W3:Y:S02]  /*1170*/  LDG.E R21, desc[UR8][R20.64] ;  /* 0x0000000814157981 */ /* 0x000ee4000c1e1900 */
[----:B------:R-:W-:Y:S02]  /*1180*/  IMAD.WIDE R24, R4, 0x4, R10 ;  /* 0x0000000404187825 */ /* 0x000fe400078e020a */
[----:B------:R-:W4:Y:S01]  /*1190*/  LDG.E R23, desc[UR8][R22.64] ;  /* 0x0000000816177981 */ /* 0x000f22000c1e1900 */
[----:B------:R-:W-:-:S03]  /*11a0*/  IADD3 R3, PT, PT, R6, UR6, RZ ;  /* 0x0000000606037c10 */ /* 0x000fc6000fffe0ff */
[----:B------:R-:W5:Y:S01]  /*11b0*/  LDG.E R25, desc[UR8][R24.64] ;  /* 0x0000000818197981 */ /* 0x000f62000c1e1900 */
[----:B------:R-:W-:-:S04]  /*11c0*/  IMAD.WIDE R26, R6, 0x4, R12 ;  /* 0x00000004061a7825 */ /* 0x000fc800078e020c */
[----:B------:R-:W-:Y:S02]  /*11d0*/  IMAD.WIDE R16, R3, 0x4, R10 ;  /* 0x0000000403107825 */ /* 0x000fe400078e020a */
[----:B------:R-:W5:Y:S04]  /*11e0*/  LDG.E R27, desc[UR8][R26.64] ;  /* 0x000000081a1b7981 */ /* 0x000f68000c1e1900 */
[----:B------:R0:W5:Y:S02]  /*11f0*/  LDG.E R7, desc[UR8][R16.64] ;  /* 0x0000000810077981 */ /* 0x000164000c1e1900 */
[----:B0-----:R-:W-:Y:S01]  /*1200*/  IMAD.WIDE R16, R6, 0x4, R14 ;  /* 0x0000000406107825 */ /* 0x001fe200078e020e */
[----:B------:R-:W-:Y:S02]  /*1210*/  IADD3 R2, PT, PT, R2, UR6, RZ ;  /* 0x0000000602027c10 */ /* 0x000fe4000fffe0ff */
[----:B------:R-:W-:-:S02]  /*1220*/  IADD3 R4, PT, PT, R4, UR6, RZ ;  /* 0x0000000604047c10 */ /* 0x000fc4000fffe0ff */
[----:B------:R-:W-:Y:S02]  /*1230*/  IADD3 R0, PT, PT, R0, UR6, RZ ;  /* 0x0000000600007c10 */ /* 0x000fe4000fffe0ff */
[----:B------:R-:W-:Y:S02]  /*1240*/  IADD3 R5, PT, PT, R5, UR6, RZ ;  /* 0x0000000605057c10 */ /* 0x000fe4000fffe0ff */
[----:B------:R-:W-:Y:S01]  /*1250*/  MOV R6, R3 ;  /* 0x0000000300067202 */ /* 0x000fe20000000f00 */
        /* <DEDUP_REMOVED lines=8> */
[----:B------:R-:W-:-:S04]  /*12e0*/  FFMA R8, R27, UR10, R8 ;  /* 0x0000000a1b087c23 */ /* 0x000fc80008000008 */
[----:B------:R-:W-:-:S05]  /*12f0*/  FFMA R19, R19, 80, R8 ;  /* 0x42a0000013137823 */ /* 0x000fca0000000008 */
[----:B------:R2:W-:Y:S01]  /*1300*/  STG.E desc[UR8][R16.64], R19 ;  /* 0x0000001310007986 */ /* 0x0005e2000c101908 */
[----:B------:R-:W-:Y:S02]  /*1310*/  MOV R30, R9 ;  /* 0x00000009001e7202 */ /* 0x000fe40000000f00 */
[----:B------:R-:W-:-:S07]  /*1320*/  MOV R9, R7 ;  /* 0x0000000700097202 */ /* 0x000fce0000000f00 */
.L_x_0:
[----:B--2---:R-:W-:-:S04]  /*1330*/  IMAD.WIDE R16, R5, 0x4, R10 ;  /* 0x0000000405107825 */ /* 0x004fc800078e020a */
[--C-:B------:R-:W-:Y:S02]  /*1340*/  IMAD.WIDE R18, R0, 0x4, R10.reuse ;  /* 0x0000000400127825 */ /* 0x100fe400078e020a */
[----:B------:R-:W2:Y:S02]  /*1350*/  LDG.E R16, desc[UR8][R16.64] ;  /* 0x0000000810107981 */ /* 0x000ea4000c1e1900 */
[--C-:B------:R-:W-:Y:S02]  /*1360*/  IMAD.WIDE R2, R2, 0x4, R10.reuse ;  /* 0x0000000402027825 */ /* 0x100fe400078e020a */
[----:B------:R-:W3:Y:S02]  /*1370*/  LDG.E R19, desc[UR8][R18.64] ;  /* 0x0000000812137981 */ /* 0x000ee4000c1e1900 */
[----:B------:R-:W-:Y:S02]  /*1380*/  IMAD.WIDE R4, R4, 0x4, R10 ;  /* 0x0000000404047825 */ /* 0x000fe400078e020a */
[----:B------:R-:W4:Y:S04]  /*1390*/  LDG.E R3, desc[UR8][R2.64] ;  /* 0x0000000802037981 */ /* 0x000f28000c1e1900 */
[----:B------:R-:W1:Y:S01]  /*13a0*/  LDG.E R5, desc[UR8][R4.64] ;  /* 0x0000000804057981 */ /* 0x000e62000c1e1900 */
[----:B------:R-:W-:-:S06]  /*13b0*/  IMAD.WIDE R12, R6, 0x4, R12 ;  /* 0x00000004060c7825 */ /* 0x000fcc00078e020c */
[----:B------:R-:W5:Y:S01]  /*13c0*/  LDG.E R13, desc[UR8][R12.64] ;  /* 0x000000080c0d7981 */ /* 0x000f62000c1e1900 */
[----:B--2---:R-:W-:-:S04]  /*13d0*/  FMUL R0, R16, UR15 ;  /* 0x0000000f10007c20 */ /* 0x004fc80008400000 */
[----:B------:R-:W-:-:S04]  /*13e0*/  FFMA R0, R9, UR7, R0 ;  /* 0x0000000709007c23 */ /* 0x000fc80008000000 */
[----:B---3--:R-:W-:-:S04]  /*13f0*/  FFMA R0, R19, UR14, R0 ;  /* 0x0000000e13007c23 */ /* 0x008fc80008000000 */
[----:B----4-:R-:W-:Y:S01]  /*1400*/  FFMA R0, R3, UR17, R0 ;  /* 0x0000001103007c23 */ /* 0x010fe20008000000 */
[----:B------:R-:W-:-:S03]  /*1410*/  MOV R3, UR18 ;  /* 0x0000001200037c02 */ /* 0x000fc60008000f00 */
[----:B-1----:R-:W-:-:S04]  /*1420*/  FFMA R7, R5, UR16, R0 ;  /* 0x0000001005077c23 */ /* 0x002fc80008000000 */
[----:B------:R-:W-:Y:S01]  /*1430*/  FFMA R0, R30, UR19, R7 ;  /* 0x000000131e007c23 */ /* 0x000fe20008000007 */
[----:B------:R-:W-:-:S04]  /*1440*/  IMAD.WIDE R6, R6, 0x4, R14 ;  /* 0x0000000406067825 */ /* 0x000fc800078e020e */
[----:B------:R-:W-:-:S04]  /*1450*/  FFMA R0, R9, UR18, R0 ;  /* 0x0000001209007c23 */ /* 0x000fc80008000000 */
[----:B-----5:R-:W-:-:S04]  /*1460*/  FFMA R0, R13, UR10, R0 ;  /* 0x0000000a0d007c23 */ /* 0x020fc80008000000 */
[----:B------:R-:W-:-:S05]  /*1470*/  FFMA R3, R3, 80, R0 ;  /* 0x42a0000003037823 */ /* 0x000fca0000000000 */
[----:B------:R-:W-:Y:S01]  /*1480*/  STG.E desc[UR8][R6.64], R3 ;  /* 0x0000000306007986 */ /* 0x000fe2000c101908 */
[----:B------:R-:W-:Y:S05]  /*1490*/  EXIT ;  /* 0x000000000000794d */ /* 0x000fea0003800000 */
.L_x_4:
[----:B------:R-:W-:-:S00]  /*14a0*/  BRA `(.L_x_4) ;  /* 0xfffffffc00fc7947 */ /* 0x000fc0000383ffff */
[----:B------:R-:W-:-:S00]  /*14b0*/  NOP ;  /* 0x0000000000007918 */ /* 0x000fc00000000000 */
        /* <DEDUP_REMOVED lines=12> */
.L_x_5:


//--------------------- .nv.shared.reserved.0     --------------------------
	.section	.nv.shared.reserved.0,"aw",@nobits
	.weak		__nv_reservedSMEM_offset_0_alias
	.size		__nv_reservedSMEM_offset_0_alias, 0, 64
	.other		__nv_reservedSMEM_offset_0_alias,@"STO_CUDA_RESERVED_SHARED STV_DEFAULT"
__nv_reservedSMEM_offset_0_alias:
	.zero		0
	.zero		64


//--------------------- .nv.constant0._Z11hotspotOpt1PfS_S_fiiifffffff --------------------------
	.section	.nv.constant0._Z11hotspotOpt1PfS_S_fiiifffffff,"a",@progbits
	.sectionflags	@""
	.align	4
.nv.constant0._Z11hotspotOpt1PfS_S_fiiifffffff:
	.zero		964


//--------------------- SYMBOLS --------------------------

	.type		.nv.reservedSmem.offset0,@object
	.size		.nv.reservedSmem.offset0,0x4
